//
// Generated by NVIDIA NVVM Compiler
//
// Compiler Build ID: CL-36424714
// Cuda compilation tools, release 13.0, V13.0.88
// Based on NVVM 20.0.0
//

.version 9.0
.target sm_100
.address_size 64

	// .globl	_Z7vec_addPfPKfS1_m

.visible .entry _Z7vec_addPfPKfS1_m(
	.param .u64 .ptr .align 1 _Z7vec_addPfPKfS1_m_param_0,
	.param .u64 .ptr .align 1 _Z7vec_addPfPKfS1_m_param_1,
	.param .u64 .ptr .align 1 _Z7vec_addPfPKfS1_m_param_2,
	.param .u64 _Z7vec_addPfPKfS1_m_param_3
)
{
	.reg .pred 	%p<3>;
	.reg .b32 	%r<7>;
	.reg .b32 	%f<5>;
	.reg .b64 	%rd<17>;

	ld.param.u64 	%rd8, [_Z7vec_addPfPKfS1_m_param_0];
	ld.param.u64 	%rd9, [_Z7vec_addPfPKfS1_m_param_1];
	ld.param.u64 	%rd10, [_Z7vec_addPfPKfS1_m_param_2];
	ld.param.u64 	%rd11, [_Z7vec_addPfPKfS1_m_param_3];
	mov.u32 	%r2, %tid.x;
	mov.u32 	%r3, %ctaid.x;
	mov.u32 	%r1, %ntid.x;
	mad.lo.s32 	%r4, %r3, %r1, %r2;
	cvt.u64.u32 	%rd16, %r4;
	setp.le.u64 	%p1, %rd11, %rd16;
	@%p1 bra 	$L__BB0_3;
	mov.u32 	%r5, %nctaid.x;
	mul.lo.s32 	%r6, %r1, %r5;
	cvt.u64.u32 	%rd2, %r6;
	cvta.to.global.u64 	%rd3, %rd9;
	cvta.to.global.u64 	%rd4, %rd10;
	cvta.to.global.u64 	%rd5, %rd8;
$L__BB0_2:
	shl.b64 	%rd12, %rd16, 2;
	add.s64 	%rd13, %rd3, %rd12;
	ld.global.f32 	%f1, [%rd13];
	add.s64 	%rd14, %rd4, %rd12;
	ld.global.f32 	%f2, [%rd14];
	add.f32 	%f3, %f1, %f2;
	add.f32 	%f4, %f3, 0f3F800000;
	add.s64 	%rd15, %rd5, %rd12;
	st.global.f32 	[%rd15], %f4;
	add.s64 	%rd16, %rd16, %rd2;
	setp.lt.u64 	%p2, %rd16, %rd11;
	@%p2 bra 	$L__BB0_2;
$L__BB0_3:
	ret;

}


// ===== COMPILED SASS (sm_100) =====

	.target	sm_100

	.elftype	@"ET_EXEC"


//--------------------- .note.nv.tkinfo           --------------------------
	.section	.note.nv.tkinfo,"",@"SHT_NOTE"
	.sectionflags	@"SHF_NOTE_NV_TKINFO"
	.tkinfo
        /*0018*/ 	.word	0x00000002
        /*0030*/ 	.string	""
        /*0030*/ 	.string	"ptxas"
        /*0030*/ 	.string	"Cuda compilation tools, release 13.0, V13.0.88"
        /*0030*/ 	.string	"Build cuda_13.0.r13.0/compiler.36424714_0"
        /*0030*/ 	.string	"-arch sm_100 -m 64 "



//--------------------- .note.nv.cuinfo           --------------------------
	.section	.note.nv.cuinfo,"",@"SHT_NOTE"
	.sectionflags	@"SHF_NOTE_NV_CUINFO"
        /*0018*/ 	.short	0x0002
        /*001a*/ 	.short	0x0064
        /*001c*/ 	.short	0x0082
	.zero		2


//--------------------- .nv.info                  --------------------------
	.section	.nv.info,"",@"SHT_CUDA_INFO"
	.align	4


	//----- nvinfo : EIATTR_REGCOUNT
	.align		4
        /*0000*/ 	.byte	0x04, 0x2f
        /*0002*/ 	.short	(.L_1 - .L_0)
	.align		4
.L_0:
        /*0004*/ 	.word	index@(_Z7vec_addPfPKfS1_m)
        /*0008*/ 	.word	0x0000000e


	//----- nvinfo : EIATTR_FRAME_SIZE
	.align		4
.L_1:
        /*000c*/ 	.byte	0x04, 0x11
        /*000e*/ 	.short	(.L_3 - .L_2)
	.align		4
.L_2:
        /*0010*/ 	.word	index@(_Z7vec_addPfPKfS1_m)
        /*0014*/ 	.word	0x00000000


	//----- nvinfo : EIATTR_MIN_STACK_SIZE
	.align		4
.L_3:
        /*0018*/ 	.byte	0x04, 0x12
        /*001a*/ 	.short	(.L_5 - .L_4)
	.align		4
.L_4:
        /*001c*/ 	.word	index@(_Z7vec_addPfPKfS1_m)
        /*0020*/ 	.word	0x00000000
.L_5:


//--------------------- .nv.compat                --------------------------
	.section	.nv.compat,"",@"SHT_CUDA_COMPAT_INFO"
	.align	4
        /*0000*/ 	.byte	0x02, 0x09, 0x00, 0x00, 0x02, 0x02, 0x01, 0x00, 0x02, 0x05, 0x05, 0x00, 0x03, 0x07, 0x01, 0x01
        /*0010*/ 	.byte	0x02, 0x03, 0x00, 0x00, 0x02, 0x06, 0x01, 0x00, 0x04, 0x0b, 0x08, 0x00, 0x09, 0x00, 0x00, 0x00
        /*0020*/ 	.byte	0x00, 0x00, 0x00, 0x00


//--------------------- .nv.info._Z7vec_addPfPKfS1_m --------------------------
	.section	.nv.info._Z7vec_addPfPKfS1_m,"",@"SHT_CUDA_INFO"
	.sectionflags	@""
	.align	4


	//----- nvinfo : EIATTR_CUDA_API_VERSION
	.align		4
        /*0000*/ 	.byte	0x04, 0x37
        /*0002*/ 	.short	(.L_7 - .L_6)
.L_6:
        /*0004*/ 	.word	0x00000082


	//----- nvinfo : EIATTR_KPARAM_INFO
	.align		4
.L_7:
        /*0008*/ 	.byte	0x04, 0x17
        /*000a*/ 	.short	(.L_9 - .L_8)
.L_8:
        /*000c*/ 	.word	0x00000000
        /*0010*/ 	.short	0x0003
        /*0012*/ 	.short	0x0018
        /*0014*/ 	.byte	0x00, 0xf0, 0x21, 0x00


	//----- nvinfo : EIATTR_KPARAM_INFO
	.align		4
.L_9:
        /*0018*/ 	.byte	0x04, 0x17
        /*001a*/ 	.short	(.L_11 - .L_10)
.L_10:
        /*001c*/ 	.word	0x00000000
        /*0020*/ 	.short	0x0002
        /*0022*/ 	.short	0x0010
        /*0024*/ 	.byte	0x00, 0xf5, 0x21, 0x00


	//----- nvinfo : EIATTR_KPARAM_INFO
	.align		4
.L_11:
        /*0028*/ 	.byte	0x04, 0x17
        /*002a*/ 	.short	(.L_13 - .L_12)
.L_12:
        /*002c*/ 	.word	0x00000000
        /*0030*/ 	.short	0x0001
        /*0032*/ 	.short	0x0008
        /*0034*/ 	.byte	0x00, 0xf5, 0x21, 0x00


	//----- nvinfo : EIATTR_KPARAM_INFO
	.align		4
.L_13:
        /*0038*/ 	.byte	0x04, 0x17
        /*003a*/ 	.short	(.L_15 - .L_14)
.L_14:
        /*003c*/ 	.word	0x00000000
        /*0040*/ 	.short	0x0000
        /*0042*/ 	.short	0x0000
        /*0044*/ 	.byte	0x00, 0xf5, 0x21, 0x00


	//----- nvinfo : EIATTR_SPARSE_MMA_MASK
	.align		4
.L_15:
        /*0048*/ 	.byte	0x03, 0x50
        /*004a*/ 	.short	0x0000


	//----- nvinfo : EIATTR_MAXREG_COUNT
	.align		4
        /*004c*/ 	.byte	0x03, 0x1b
        /*004e*/ 	.short	0x00ff


	//----- nvinfo : EIATTR_MERCURY_ISA_VERSION
	.align		4
        /*0050*/ 	.byte	0x03, 0x5f
        /*0052*/ 	.short	0x0101


	//----- nvinfo : EIATTR_VRC_CTA_INIT_COUNT
	.align		4
        /*0054*/ 	.byte	0x02, 0x4a
	.zero		1
	.zero		1


	//----- nvinfo : EIATTR_EXIT_INSTR_OFFSETS
	.align		4
        /*0058*/ 	.byte	0x04, 0x1c
        /*005a*/ 	.short	(.L_17 - .L_16)


	//   ....[0]....
.L_16:
        /*005c*/ 	.word	0x00000080


	//   ....[1]....
        /*0060*/ 	.word	0x00000220


	//----- nvinfo : EIATTR_CRS_STACK_SIZE
	.align		4
.L_17:
        /*0064*/ 	.byte	0x04, 0x1e
        /*0066*/ 	.short	(.L_19 - .L_18)
.L_18:
        /*0068*/ 	.word	0x00000000


	//----- nvinfo : EIATTR_CBANK_PARAM_SIZE
	.align		4
.L_19:
        /*006c*/ 	.byte	0x03, 0x19
        /*006e*/ 	.short	0x0020


	//----- nvinfo : EIATTR_PARAM_CBANK
	.align		4
        /*0070*/ 	.byte	0x04, 0x0a
        /*0072*/ 	.short	(.L_21 - .L_20)
	.align		4
.L_20:
        /*0074*/ 	.word	index@(.nv.constant0._Z7vec_addPfPKfS1_m)
        /*0078*/ 	.short	0x0380
        /*007a*/ 	.short	0x0020


	//----- nvinfo : EIATTR_SW_WAR
	.align		4
.L_21:
        /*007c*/ 	.byte	0x04, 0x36
        /*007e*/ 	.short	(.L_23 - .L_22)
.L_22:
        /*0080*/ 	.word	0x00000008
.L_23:


//--------------------- .nv.callgraph             --------------------------
	.section	.nv.callgraph,"",@"SHT_CUDA_CALLGRAPH"
	.align	4
	.sectionentsize	8
	.align		4
        /*0000*/ 	.word	0x00000000
	.align		4
        /*0004*/ 	.word	0xffffffff
	.align		4
        /*0008*/ 	.word	0x00000000
	.align		4
        /*000c*/ 	.word	0xfffffffe
	.align		4
        /*0010*/ 	.word	0x00000000
	.align		4
        /*0014*/ 	.word	0xfffffffd
	.align		4
        /*0018*/ 	.word	0x00000000
	.align		4
        /*001c*/ 	.word	0xfffffffc


//--------------------- .text._Z7vec_addPfPKfS1_m --------------------------
	.section	.text._Z7vec_addPfPKfS1_m,"ax",@progbits
	.align	128
        .global         _Z7vec_addPfPKfS1_m
        .type           _Z7vec_addPfPKfS1_m,@function
        .size           _Z7vec_addPfPKfS1_m,(.L_x_2 - _Z7vec_addPfPKfS1_m)
        .other          _Z7vec_addPfPKfS1_m,@"STO_CUDA_ENTRY STV_DEFAULT"
_Z7vec_addPfPKfS1_m:
.text._Z7vec_addPfPKfS1_m:
[----:B------:R-:W-:Y:S01]  /*0000*/  LDC R1, c[0x0][0x37c] ;  /* 0x0000df00ff017b82 */ /* 0x000fe20000000800 */
[----:B------:R-:W0:Y:S07]  /*0010*/  S2R R0, SR_TID.X ;  /* 0x0000000000007919 */ /* 0x000e2e0000002100 */
[----:B------:R-:W0:Y:S01]  /*0020*/  S2UR UR4, SR_CTAID.X ;  /* 0x00000000000479c3 */ /* 0x000e220000002500 */
[----:B------:R-:W1:Y:S07]  /*0030*/  LDCU.64 UR8, c[0x0][0x398] ;  /* 0x00007300ff0877ac */ /* 0x000e6e0008000a00 */
[----:B------:R-:W0:Y:S02]  /*0040*/  LDC R3, c[0x0][0x360] ;  /* 0x0000d800ff037b82 */ /* 0x000e240000000800 */
[----:B0-----:R-:W-:-:S05]  /*0050*/  IMAD R0, R3, UR4, R0 ;  /* 0x0000000403007c24 */ /* 0x001fca000f8e0200 */
[----:B-1----:R-:W-:-:S04]  /*0060*/  ISETP.GE.U32.AND P0, PT, R0, UR8, PT ;  /* 0x0000000800007c0c */ /* 0x002fc8000bf06070 */
[----:B------:R-:W-:-:S13]  /*0070*/  ISETP.GE.U32.AND.EX P0, PT, RZ, UR9, PT, P0 ;  /* 0x00000009ff007c0c */ /* 0x000fda000bf06100 */
[----:B------:R-:W-:Y:S05]  /*0080*/  @P0 EXIT ;  /* 0x000000000000094d */ /* 0x000fea0003800000 */
[----:B------:R-:W0:Y:S01]  /*0090*/  LDCU UR4, c[0x0][0x370] ;  /* 0x00006e00ff0477ac */ /* 0x000e220008000800 */
[----:B------:R-:W-:Y:S02]  /*00a0*/  IMAD.MOV.U32 R11, RZ, RZ, R0 ;  /* 0x000000ffff0b7224 */ /* 0x000fe400078e0000 */
[----:B------:R-:W-:Y:S01]  /*00b0*/  IMAD.MOV.U32 R10, RZ, RZ, RZ ;  /* 0x000000ffff0a7224 */ /* 0x000fe200078e00ff */
[----:B------:R-:W1:Y:S01]  /*00c0*/  LDCU.64 UR6, c[0x0][0x358] ;  /* 0x00006b00ff0677ac */ /* 0x000e620008000a00 */
[----:B------:R-:W2:Y:S01]  /*00d0*/  LDCU.64 UR10, c[0x0][0x390] ;  /* 0x00007200ff0a77ac */ /* 0x000ea20008000a00 */
[----:B------:R-:W3:Y:S01]  /*00e0*/  LDCU.128 UR12, c[0x0][0x380] ;  /* 0x00007000ff0c77ac */ /* 0x000ee20008000c00 */
[----:B0-----:R-:W-:-:S07]  /*00f0*/  IMAD R0, R3, UR4, RZ ;  /* 0x0000000403007c24 */ /* 0x001fce000f8e02ff */
.L_x_0:
[C---:B0-----:R-:W-:Y:S01]  /*0100*/  IMAD.SHL.U32 R6, R11.reuse, 0x4, RZ ;  /* 0x000000040b067824 */ /* 0x041fe200078e00ff */
[----:B------:R-:W-:-:S04]  /*0110*/  SHF.L.U64.HI R7, R11, 0x2, R10 ;  /* 0x000000020b077819 */ /* 0x000fc8000001020a */
[C---:B--2---:R-:W-:Y:S02]  /*0120*/  IADD3 R4, P1, PT, R6.reuse, UR10, RZ ;  /* 0x0000000a06047c10 */ /* 0x044fe4000ff3e0ff */
[----:B---3--:R-:W-:Y:S02]  /*0130*/  IADD3 R2, P0, PT, R6, UR14, RZ ;  /* 0x0000000e06027c10 */ /* 0x008fe4000ff1e0ff */
[C---:B------:R-:W-:Y:S02]  /*0140*/  IADD3.X R5, PT, PT, R7.reuse, UR11, RZ, P1, !PT ;  /* 0x0000000b07057c10 */ /* 0x040fe40008ffe4ff */
[----:B------:R-:W-:-:S04]  /*0150*/  IADD3.X R3, PT, PT, R7, UR15, RZ, P0, !PT ;  /* 0x0000000f07037c10 */ /* 0x000fc800087fe4ff */
[----:B-1----:R-:W2:Y:S04]  /*0160*/  LDG.E R5, desc[UR6][R4.64] ;  /* 0x0000000604057981 */ /* 0x002ea8000c1e1900 */
[----:B------:R-:W2:Y:S01]  /*0170*/  LDG.E R2, desc[UR6][R2.64] ;  /* 0x0000000602027981 */ /* 0x000ea2000c1e1900 */
[----:B------:R-:W-:-:S04]  /*0180*/  IADD3 R6, P0, PT, R6, UR12, RZ ;  /* 0x0000000c06067c10 */ /* 0x000fc8000ff1e0ff */
[----:B------:R-:W-:Y:S02]  /*0190*/  IADD3.X R7, PT, PT, R7, UR13, RZ, P0, !PT ;  /* 0x0000000d07077c10 */ /* 0x000fe400087fe4ff */
[----:B------:R-:W-:-:S05]  /*01a0*/  IADD3 R11, P0, PT, R0, R11, RZ ;  /* 0x0000000b000b7210 */ /* 0x000fca0007f1e0ff */
[----:B------:R-:W-:Y:S01]  /*01b0*/  IMAD.X R10, RZ, RZ, R10, P0 ;  /* 0x000000ffff0a7224 */ /* 0x000fe200000e060a */
[----:B------:R-:W-:-:S04]  /*01c0*/  ISETP.GE.U32.AND P0, PT, R11, UR8, PT ;  /* 0x000000080b007c0c */ /* 0x000fc8000bf06070 */
[----:B------:R-:W-:Y:S01]  /*01d0*/  ISETP.GE.U32.AND.EX P0, PT, R10, UR9, PT, P0 ;  /* 0x000000090a007c0c */ /* 0x000fe2000bf06100 */
[----:B--2---:R-:W-:-:S04]  /*01e0*/  FADD R8, R2, R5 ;  /* 0x0000000502087221 */ /* 0x004fc80000000000 */
[----:B------:R-:W-:-:S05]  /*01f0*/  FADD R9, R8, 1 ;  /* 0x3f80000008097421 */ /* 0x000fca0000000000 */
[----:B------:R0:W-:Y:S03]  /*0200*/  STG.E desc[UR6][R6.64], R9 ;  /* 0x0000000906007986 */ /* 0x0001e6000c101906 */
[----:B------:R-:W-:Y:S05]  /*0210*/  @!P0 BRA `(.L_x_0) ;  /* 0xfffffffc00b88947 */ /* 0x000fea000383ffff */
[----:B------:R-:W-:Y:S05]  /*0220*/  EXIT ;  /* 0x000000000000794d */ /* 0x000fea0003800000 */
.L_x_1:
[----:B------:R-:W-:-:S00]  /*0230*/  BRA `(.L_x_1) ;  /* 0xfffffffc00fc7947 */ /* 0x000fc0000383ffff */
[----:B------:R-:W-:-:S00]  /*0240*/  NOP ;  /* 0x0000000000007918 */ /* 0x000fc00000000000 */
        /* <DEDUP_REMOVED lines=11> */
.L_x_2:


//--------------------- .nv.shared.reserved.0     --------------------------
	.section	.nv.shared.reserved.0,"aw",@nobits
	.weak		__nv_reservedSMEM_offset_0_alias
	.size		__nv_reservedSMEM_offset_0_alias, 0, 64
	.other		__nv_reservedSMEM_offset_0_alias,@"STO_CUDA_RESERVED_SHARED STV_DEFAULT"
__nv_reservedSMEM_offset_0_alias:
	.zero		0
	.zero		64


//--------------------- .nv.constant0._Z7vec_addPfPKfS1_m --------------------------
	.section	.nv.constant0._Z7vec_addPfPKfS1_m,"a",@progbits
	.sectionflags	@""
	.align	4
.nv.constant0._Z7vec_addPfPKfS1_m:
	.zero		928


//--------------------- SYMBOLS --------------------------

	.type		.nv.reservedSmem.offset0,@object
	.size		.nv.reservedSmem.offset0,0x4
